	.headerflags	@"EF_CUDA_TEXMODE_UNIFIED EF_CUDA_64BIT_ADDRESS EF_CUDA_ACCELERATORS EF_CUDA_SM90 EF_CUDA_VIRTUAL_SM(EF_CUDA_SM90)"
	.elftype	@"ET_EXEC"


//--------------------- .nv.info                  --------------------------
	.section	.nv.info,"",@"SHT_CUDA_INFO"
	.align	4


	//----- nvinfo : EIATTR_REGCOUNT
	.align		4
        /*0000*/ 	.byte	0x04, 0x2f
        /*0002*/ 	.short	(.L_3 - .L_2)
	.align		4
.L_2:
        /*0004*/ 	.word	index@(triton_per_fused_div_linalg_vector_norm_25)
        /*0008*/ 	.word	0x00000010


	//----- nvinfo : EIATTR_MIN_STACK_SIZE
	.align		4
.L_3:
        /*000c*/ 	.byte	0x04, 0x12
        /*000e*/ 	.short	(.L_5 - .L_4)
	.align		4
.L_4:
        /*0010*/ 	.word	index@(triton_per_fused_div_linalg_vector_norm_25)
        /*0014*/ 	.word	0x00000000


	//----- nvinfo : EIATTR_FRAME_SIZE
	.align		4
.L_5:
        /*0018*/ 	.byte	0x04, 0x11
        /*001a*/ 	.short	(.L_7 - .L_6)
	.align		4
.L_6:
        /*001c*/ 	.word	index@(triton_per_fused_div_linalg_vector_norm_25)
        /*0020*/ 	.word	0x00000000


	//----- nvinfo : EIATTR_MIN_STACK_SIZE
	.align		4
.L_7:
        /*0024*/ 	.byte	0x04, 0x12
        /*0026*/ 	.short	(.L_9 - .L_8)
	.align		4
.L_8:
        /*0028*/ 	.word	index@(triton_per_fused_div_linalg_vector_norm_25)
        /*002c*/ 	.word	0x00000000
.L_9:


//--------------------- .nv.info.triton_per_fused_div_linalg_vector_norm_25 --------------------------
	.section	.nv.info.triton_per_fused_div_linalg_vector_norm_25,"",@"SHT_CUDA_INFO"
	.sectionflags	@""
	.align	4


	//----- nvinfo : EIATTR_CUDA_API_VERSION
	.align		4
        /*0000*/ 	.byte	0x04, 0x37
        /*0002*/ 	.short	(.L_11 - .L_10)
.L_10:
        /*0004*/ 	.word	0x0000007c


	//----- nvinfo : EIATTR_KPARAM_INFO
	.align		4
.L_11:
        /*0008*/ 	.byte	0x04, 0x17
        /*000a*/ 	.short	(.L_13 - .L_12)
.L_12:
        /*000c*/ 	.word	0x00000000
        /*0010*/ 	.short	0x0004
        /*0012*/ 	.short	0x001c
        /*0014*/ 	.byte	0x00, 0xf0, 0x11, 0x00


	//----- nvinfo : EIATTR_KPARAM_INFO
	.align		4
.L_13:
        /*0018*/ 	.byte	0x04, 0x17
        /*001a*/ 	.short	(.L_15 - .L_14)
.L_14:
        /*001c*/ 	.word	0x00000000
        /*0020*/ 	.short	0x0003
        /*0022*/ 	.short	0x0018
        /*0024*/ 	.byte	0x00, 0xf0, 0x11, 0x00


	//----- nvinfo : EIATTR_KPARAM_INFO
	.align		4
.L_15:
        /*0028*/ 	.byte	0x04, 0x17
        /*002a*/ 	.short	(.L_17 - .L_16)
.L_16:
        /*002c*/ 	.word	0x00000000
        /*0030*/ 	.short	0x0002
        /*0032*/ 	.short	0x0010
        /*0034*/ 	.byte	0x00, 0xf4, 0x21, 0x00


	//----- nvinfo : EIATTR_KPARAM_INFO
	.align		4
.L_17:
        /*0038*/ 	.byte	0x04, 0x17
        /*003a*/ 	.short	(.L_19 - .L_18)
.L_18:
        /*003c*/ 	.word	0x00000000
        /*0040*/ 	.short	0x0001
        /*0042*/ 	.short	0x0008
        /*0044*/ 	.byte	0x00, 0xf4, 0x21, 0x00


	//----- nvinfo : EIATTR_KPARAM_INFO
	.align		4
.L_19:
        /*0048*/ 	.byte	0x04, 0x17
        /*004a*/ 	.short	(.L_21 - .L_20)
.L_20:
        /*004c*/ 	.word	0x00000000
        /*0050*/ 	.short	0x0000
        /*0052*/ 	.short	0x0000
        /*0054*/ 	.byte	0x00, 0xf4, 0x21, 0x00


	//----- nvinfo : EIATTR_SPARSE_MMA_MASK
	.align		4
.L_21:
        /*0058*/ 	.byte	0x03, 0x50
        /*005a*/ 	.short	0x0000


	//----- nvinfo : EIATTR_MAXREG_COUNT
	.align		4
        /*005c*/ 	.byte	0x03, 0x1b
        /*005e*/ 	.short	0x00ff


	//----- nvinfo : EIATTR_COOP_GROUP_MASK_REGIDS
	.align		4
        /*0060*/ 	.byte	0x04, 0x29
        /*0062*/ 	.short	(.L_23 - .L_22)


	//   ....[0]....
.L_22:
        /*0064*/ 	.word	0xffffffff


	//   ....[1]....
        /*0068*/ 	.word	0xffffffff


	//   ....[2]....
        /*006c*/ 	.word	0xffffffff


	//   ....[3]....
        /*0070*/ 	.word	0xffffffff


	//   ....[4]....
        /*0074*/ 	.word	0xffffffff


	//   ....[5]....
        /*0078*/ 	.word	0xffffffff


	//----- nvinfo : EIATTR_COOP_GROUP_INSTR_OFFSETS
	.align		4
.L_23:
        /*007c*/ 	.byte	0x04, 0x28
        /*007e*/ 	.short	(.L_25 - .L_24)


	//   ....[0]....
.L_24:
        /*0080*/ 	.word	0x00000160


	//   ....[1]....
        /*0084*/ 	.word	0x00000190


	//   ....[2]....
        /*0088*/ 	.word	0x000001c0


	//   ....[3]....
        /*008c*/ 	.word	0x000001f0


	//   ....[4]....
        /*0090*/ 	.word	0x00000210


	//   ....[5]....
        /*0094*/ 	.word	0x00000290


	//----- nvinfo : EIATTR_EXIT_INSTR_OFFSETS
	.align		4
.L_25:
        /*0098*/ 	.byte	0x04, 0x1c
        /*009a*/ 	.short	(.L_27 - .L_26)


	//   ....[0]....
.L_26:
        /*009c*/ 	.word	0x00000460


	//   ....[1]....
        /*00a0*/ 	.word	0x00000480


	//----- nvinfo : EIATTR_REQNTID
	.align		4
.L_27:
        /*00a4*/ 	.byte	0x04, 0x10
        /*00a6*/ 	.short	(.L_29 - .L_28)
.L_28:
        /*00a8*/ 	.word	0x00000040
        /*00ac*/ 	.word	0x00000001
        /*00b0*/ 	.word	0x00000001


	//----- nvinfo : EIATTR_CBANK_PARAM_SIZE
	.align		4
.L_29:
        /*00b4*/ 	.byte	0x03, 0x19
        /*00b6*/ 	.short	0x0020


	//----- nvinfo : EIATTR_PARAM_CBANK
	.align		4
        /*00b8*/ 	.byte	0x04, 0x0a
        /*00ba*/ 	.short	(.L_31 - .L_30)
	.align		4
.L_30:
        /*00bc*/ 	.word	index@(.nv.constant0.triton_per_fused_div_linalg_vector_norm_25)
        /*00c0*/ 	.short	0x0210
        /*00c2*/ 	.short	0x0020


	//----- nvinfo : EIATTR_SW_WAR
	.align		4
.L_31:
        /*00c4*/ 	.byte	0x04, 0x36
        /*00c6*/ 	.short	(.L_33 - .L_32)
.L_32:
        /*00c8*/ 	.word	0x00000008
.L_33:


//--------------------- .nv.callgraph             --------------------------
	.section	.nv.callgraph,"",@"SHT_CUDA_CALLGRAPH"
	.align	4
	.sectionentsize	8
	.align		4
        /*0000*/ 	.word	0x00000000
	.align		4
        /*0004*/ 	.word	0xffffffff
	.align		4
        /*0008*/ 	.word	0x00000000
	.align		4
        /*000c*/ 	.word	0xfffffffe
	.align		4
        /*0010*/ 	.word	0x00000000
	.align		4
        /*0014*/ 	.word	0xfffffffd
	.align		4
        /*0018*/ 	.word	0x00000000
	.align		4
        /*001c*/ 	.word	0xfffffffc


//--------------------- .nv.constant4             --------------------------
	.section	.nv.constant4,"a",@progbits
	.align	8
	.align		8
.nv.constant4:
        /*0000*/ 	.dword	_$_str
	.align		8
        /*0008*/ 	.dword	_$_str_$_2


//--------------------- .text.triton_per_fused_div_linalg_vector_norm_25 --------------------------
	.section	.text.triton_per_fused_div_linalg_vector_norm_25,"ax",@progbits
	.sectionflags	@"SHF_BARRIERS=1"
	.align	128
        .global         triton_per_fused_div_linalg_vector_norm_25
        .type           triton_per_fused_div_linalg_vector_norm_25,@function
        .size           triton_per_fused_div_linalg_vector_norm_25,(.L_x_1 - triton_per_fused_div_linalg_vector_norm_25)
        .other          triton_per_fused_div_linalg_vector_norm_25,@"STO_CUDA_ENTRY STV_DEFAULT"
triton_per_fused_div_linalg_vector_norm_25:
.text.triton_per_fused_div_linalg_vector_norm_25:
[----:B------:R-:W0:Y:S02]  /*0000*/  LDC R1, c[0x0][0x28] ;  /* 0x00000a00ff017b82 */ /* 0x000e240000000800 */
[----:B------:R-:W1:Y:S01]  /*0010*/  S2R R12, SR_TID.X ;  /* 0x00000000000c7919 */ /* 0x000e620000002100 */
[----:B------:R-:W2:Y:S01]  /*0020*/  LDC.64 R6, c[0x0][0x218] ;  /* 0x00008600ff067b82 */ /* 0x000ea20000000a00 */
[----:B------:R-:W-:Y:S01]  /*0030*/  CS2R R8, SRZ ;  /* 0x0000000000087805 */ /* 0x000fe2000001ff00 */
[----:B------:R-:W-:Y:S01]  /*0040*/  ULDC.64 UR6, c[0x0][0x208] ;  /* 0x0000820000067ab9 */ /* 0x000fe20000000a00 */
[----:B------:R-:W3:Y:S01]  /*0050*/  S2R R0, SR_CTAID.X ;  /* 0x0000000000007919 */ /* 0x000ee20000002500 */
[----:B-1----:R-:W-:Y:S01]  /*0060*/  IMAD.SHL.U32 R2, R12, 0x2, RZ ;  /* 0x000000020c027824 */ /* 0x002fe200078e00ff */
[----:B---3--:R-:W-:-:S04]  /*0070*/  ISETP.GE.AND P1, PT, R0, 0x4, PT ;  /* 0x000000040000780c */ /* 0x008fc80003f26270 */
[----:B------:R-:W-:-:S05]  /*0080*/  LOP3.LUT R3, R2, 0x7e, RZ, 0xc0, !PT ;  /* 0x0000007e02037812 */ /* 0x000fca00078ec0ff */
[----:B------:R-:W-:-:S04]  /*0090*/  IMAD R2, R0, 0x80, R3 ;  /* 0x0000008000027824 */ /* 0x000fc800078e0203 */
[----:B--2---:R-:W-:-:S05]  /*00a0*/  IMAD.WIDE R6, R2, 0x4, R6 ;  /* 0x0000000402067825 */ /* 0x004fca00078e0206 */
[----:B------:R-:W2:Y:S01]  /*00b0*/  @!P1 LDG.E.64 R8, desc[UR6][R6.64] ;  /* 0x0000000606089981 */ /* 0x000ea2000c1e1b00 */
[----:B------:R-:W1:Y:S01]  /*00c0*/  S2UR UR5, SR_CgaCtaId ;  /* 0x00000000000579c3 */ /* 0x000e620000008800 */
[C---:B------:R-:W-:Y:S01]  /*00d0*/  LOP3.LUT P0, RZ, R12.reuse, 0x1f, RZ, 0xc0, !PT ;  /* 0x0000001f0cff7812 */ /* 0x040fe2000780c0ff */
[----:B------:R-:W-:Y:S01]  /*00e0*/  UMOV UR4, 0x400 ;  /* 0x0000040000047882 */ /* 0x000fe20000000000 */
[----:B------:R-:W-:Y:S01]  /*00f0*/  ISETP.GE.AND P2, PT, R12, 0x2, PT ;  /* 0x000000020c00780c */ /* 0x000fe20003f46270 */
[----:B-1----:R-:W-:Y:S01]  /*0100*/  UPRMT UR4, UR5, 0x654, UR4 ;  /* 0x0000065405047896 */ /* 0x002fe20008000004 */
[----:B--2---:R-:W-:Y:S02]  /*0110*/  SEL R3, R9, RZ, !P1 ;  /* 0x000000ff09037207 */ /* 0x004fe40004800000 */
[----:B------:R-:W-:-:S03]  /*0120*/  SEL R4, R8, RZ, !P1 ;  /* 0x000000ff08047207 */ /* 0x000fc60004800000 */
[----:B------:R-:W-:-:S04]  /*0130*/  FMUL R9, R3, R3 ;  /* 0x0000000303097220 */ /* 0x000fc80000400000 */
[----:B------:R-:W-:-:S05]  /*0140*/  FFMA R9, R4, R4, R9 ;  /* 0x0000000404097223 */ /* 0x000fca0000000009 */
[----:B------:R-:W-:-:S05]  /*0150*/  FSEL R9, R9, RZ, !P1 ;  /* 0x000000ff09097208 */ /* 0x000fca0004800000 */
[----:B------:R-:W1:Y:S02]  /*0160*/  SHFL.BFLY PT, R8, R9, 0x10, 0x1f ;  /* 0x0e001f0009087f89 */ /* 0x000e6400000e0000 */
[----:B-1----:R-:W-:Y:S01]  /*0170*/  FADD R8, R9, R8 ;  /* 0x0000000809087221 */ /* 0x002fe20000000000 */
[----:B------:R-:W-:-:S04]  /*0180*/  LEA R9, R12, UR4, 0x2 ;  /* 0x000000040c097c11 */ /* 0x000fc8000f8e10ff */
[----:B------:R-:W1:Y:S02]  /*0190*/  SHFL.BFLY PT, R11, R8, 0x8, 0x1f ;  /* 0x0d001f00080b7f89 */ /* 0x000e6400000e0000 */
[----:B-1----:R-:W-:Y:S01]  /*01a0*/  FADD R11, R8, R11 ;  /* 0x0000000b080b7221 */ /* 0x002fe20000000000 */
[----:B------:R-:W-:-:S04]  /*01b0*/  SHF.R.U32.HI R8, RZ, 0x3, R12 ;  /* 0x00000003ff087819 */ /* 0x000fc8000001160c */
[----:B------:R-:W1:Y:S01]  /*01c0*/  SHFL.BFLY PT, R10, R11, 0x4, 0x1f ;  /* 0x0c801f000b0a7f89 */ /* 0x000e6200000e0000 */
[----:B------:R-:W-:Y:S01]  /*01d0*/  LOP3.LUT R8, R8, 0x4, RZ, 0xc0, !PT ;  /* 0x0000000408087812 */ /* 0x000fe200078ec0ff */
[----:B-1----:R-:W-:-:S05]  /*01e0*/  FADD R10, R11, R10 ;  /* 0x0000000a0b0a7221 */ /* 0x002fca0000000000 */
[----:B------:R-:W1:Y:S02]  /*01f0*/  SHFL.BFLY PT, R7, R10, 0x2, 0x1f ;  /* 0x0c401f000a077f89 */ /* 0x000e6400000e0000 */
[----:B-1----:R-:W-:-:S05]  /*0200*/  FADD R7, R10, R7 ;  /* 0x000000070a077221 */ /* 0x002fca0000000000 */
[----:B------:R-:W1:Y:S02]  /*0210*/  SHFL.BFLY PT, R6, R7, 0x1, 0x1f ;  /* 0x0c201f0007067f89 */ /* 0x000e6400000e0000 */
[----:B-1----:R-:W-:Y:S01]  /*0220*/  FADD R13, R7, R6 ;  /* 0x00000006070d7221 */ /* 0x002fe20000000000 */
[----:B------:R-:W-:-:S04]  /*0230*/  LOP3.LUT R7, R12, 0x1, RZ, 0xc0, !PT ;  /* 0x000000010c077812 */ /* 0x000fc800078ec0ff */
[----:B------:R-:W-:Y:S01]  /*0240*/  @!P0 STS [R8+UR4], R13 ;  /* 0x0000000d08008988 */ /* 0x000fe20008000804 */
[----:B------:R-:W-:Y:S01]  /*0250*/  BAR.SYNC.DEFER_BLOCKING 0x0 ;  /* 0x0000000000007b1d */ /* 0x000fe20000010000 */
[----:B------:R-:W-:-:S04]  /*0260*/  ISETP.NE.U32.AND P0, PT, R7, 0x1, PT ;  /* 0x000000010700780c */ /* 0x000fc80003f05070 */
[----:B------:R-:W-:Y:S01]  /*0270*/  ISETP.LT.AND P0, PT, R12, 0x2, P0 ;  /* 0x000000020c00780c */ /* 0x000fe20000701270 */
[----:B------:R-:W1:Y:S04]  /*0280*/  @!P2 LDS R5, [R9] ;  /* 0x000000000905a984 */ /* 0x000e680000000800 */
[----:B-1----:R-:W1:Y:S02]  /*0290*/  SHFL.BFLY PT, R6, R5, 0x1, 0x1f ;  /* 0x0c201f0005067f89 */ /* 0x002e6400000e0000 */
[----:B-1----:R-:W-:-:S06]  /*02a0*/  FADD R10, R5, R6 ;  /* 0x00000006050a7221 */ /* 0x002fcc0000000000 */
[----:B------:R1:W-:Y:S01]  /*02b0*/  @P0 STS [R9], R10 ;  /* 0x0000000a09000388 */ /* 0x0003e20000000800 */
[----:B------:R-:W-:Y:S08]  /*02c0*/  BAR.SYNC.DEFER_BLOCKING 0x0 ;  /* 0x0000000000007b1d */ /* 0x000ff00000010000 */
[----:B-1----:R-:W1:Y:S01]  /*02d0*/  LDC.64 R8, c[0x0][0x220] ;  /* 0x00008800ff087b82 */ /* 0x002e620000000a00 */
[----:B------:R-:W2:Y:S01]  /*02e0*/  LDS R11, [UR4] ;  /* 0x00000004ff0b7984 */ /* 0x000ea20008000800 */
[----:B-1----:R-:W-:Y:S01]  /*02f0*/  IMAD.WIDE R8, R2, 0x4, R8 ;  /* 0x0000000402087825 */ /* 0x002fe200078e0208 */
[----:B--2---:R-:W1:Y:S05]  /*0300*/  MUFU.SQRT R11, R11 ;  /* 0x0000000b000b7308 */ /* 0x004e6a0000002000 */
[----:B------:R-:W-:Y:S01]  /*0310*/  BAR.SYNC.DEFER_BLOCKING 0x0 ;  /* 0x0000000000007b1d */ /* 0x000fe20000010000 */
[----:B-1----:R-:W-:-:S02]  /*0320*/  FSETP.NAN.AND P2, PT, R11, R11, PT ;  /* 0x0000000b0b00720b */ /* 0x002fc40003f48000 */
[C---:B------:R-:W-:Y:S02]  /*0330*/  FSETP.GT.AND P0, PT, R11.reuse, 9.9999999600419720025e-13, PT ;  /* 0x2b8cbccc0b00780b */ /* 0x040fe40003f04000 */
[----:B------:R-:W-:-:S04]  /*0340*/  FSEL R6, R11, 9.9999999600419720025e-13, P2 ;  /* 0x2b8cbccc0b067808 */ /* 0x000fc80001000000 */
[----:B------:R-:W-:Y:S02]  /*0350*/  FSEL R5, R11, R6, P0 ;  /* 0x000000060b057208 */ /* 0x000fe40000000000 */
[----:B------:R-:W1:Y:S01]  /*0360*/  LDC.64 R6, c[0x0][0x210] ;  /* 0x00008400ff067b82 */ /* 0x000e620000000a00 */
[----:B------:R-:W-:Y:S02]  /*0370*/  LOP3.LUT P0, RZ, R12, 0x3f, RZ, 0xc0, !PT ;  /* 0x0000003f0cff7812 */ /* 0x000fe4000780c0ff */
[C---:B------:R-:W-:Y:S02]  /*0380*/  FSETP.GT.AND P2, PT, R5.reuse, 8.50705917302346158658e+37, PT ;  /* 0x7e8000000500780b */ /* 0x040fe40003f44000 */
[----:B------:R-:W-:Y:S02]  /*0390*/  FSETP.GEU.AND P3, PT, R5, 1.175494350822287508e-38, PT ;  /* 0x008000000500780b */ /* 0x000fe40003f6e000 */
[----:B------:R-:W-:-:S09]  /*03a0*/  ISETP.LT.AND P0, PT, R0, 0x4, !P0 ;  /* 0x000000040000780c */ /* 0x000fd20004701270 */
[----:B------:R-:W-:Y:S01]  /*03b0*/  @P2 FMUL R5, R5, 0.25 ;  /* 0x3e80000005052820 */ /* 0x000fe20000400000 */
[----:B------:R-:W-:Y:S01]  /*03c0*/  @P2 FMUL R4, R4, 0.25 ;  /* 0x3e80000004042820 */ /* 0x000fe20000400000 */
[----:B------:R-:W-:Y:S02]  /*03d0*/  @P2 FMUL R3, R3, 0.25 ;  /* 0x3e80000003032820 */ /* 0x000fe40000400000 */
[----:B------:R-:W-:Y:S01]  /*03e0*/  @!P3 FMUL R5, R5, 16777216 ;  /* 0x4b8000000505b820 */ /* 0x000fe20000400000 */
[----:B------:R-:W-:Y:S01]  /*03f0*/  @!P3 FMUL R4, R4, 16777216 ;  /* 0x4b8000000404b820 */ /* 0x000fe20000400000 */
[----:B------:R-:W-:Y:S01]  /*0400*/  @!P3 FMUL R3, R3, 16777216 ;  /* 0x4b8000000303b820 */ /* 0x000fe20000400000 */
[----:B-1----:R-:W-:-:S03]  /*0410*/  IMAD.WIDE R6, R0, 0x4, R6 ;  /* 0x0000000400067825 */ /* 0x002fc600078e0206 */
[----:B------:R-:W1:Y:S02]  /*0420*/  MUFU.RCP R5, R5 ;  /* 0x0000000500057308 */ /* 0x000e640000001000 */
[----:B------:R2:W-:Y:S01]  /*0430*/  @P0 STG.E desc[UR6][R6.64], R11 ;  /* 0x0000000b06000986 */ /* 0x0005e2000c101906 */
[C---:B-1----:R-:W-:Y:S01]  /*0440*/  FMUL R2, R5.reuse, R4 ;  /* 0x0000000405027220 */ /* 0x042fe20000400000 */
[----:B------:R-:W-:Y:S01]  /*0450*/  FMUL R3, R5, R3 ;  /* 0x0000000305037220 */ /* 0x000fe20000400000 */
[----:B--2---:R-:W-:Y:S06]  /*0460*/  @P1 EXIT ;  /* 0x000000000000194d */ /* 0x004fec0003800000 */
[----:B------:R-:W-:Y:S01]  /*0470*/  STG.E.64 desc[UR6][R8.64], R2 ;  /* 0x0000000208007986 */ /* 0x000fe2000c101b06 */
[----:B------:R-:W-:Y:S05]  /*0480*/  EXIT ;  /* 0x000000000000794d */ /* 0x000fea0003800000 */
.L_x_0:
[----:B------:R-:W-:-:S00]  /*0490*/  BRA `(.L_x_0) ;  /* 0xfffffffc00fc7947 */ /* 0x000fc0000383ffff */
[----:B------:R-:W-:-:S00]  /*04a0*/  NOP ;  /* 0x0000000000007918 */ /* 0x000fc00000000000 */
        /* <DEDUP_REMOVED lines=13> */
.L_x_1:


//--------------------- .nv.global.init           --------------------------
	.section	.nv.global.init,"aw",@progbits
.nv.global.init:
	.type		_$_str,@object
	.size		_$_str,(_$_str_$_2 - _$_str)
_$_str:
        /*0000*/ 	.byte	0x5f, 0x5f, 0x43, 0x55, 0x44, 0x41, 0x5f, 0x46, 0x54, 0x5a, 0x00
	.type		_$_str_$_2,@object
	.size		_$_str_$_2,(.L_1 - _$_str_$_2)
_$_str_$_2:
        /*000b*/ 	.byte	0x5f, 0x5f, 0x43, 0x55, 0x44, 0x41, 0x5f, 0x50, 0x52, 0x45, 0x43, 0x5f, 0x53, 0x51, 0x52, 0x54
        /*001b*/ 	.byte	0x00
.L_1:


//--------------------- .nv.shared.triton_per_fused_div_linalg_vector_norm_25 --------------------------
	.section	.nv.shared.triton_per_fused_div_linalg_vector_norm_25,"aw",@nobits
	.sectionflags	@""
	.align	16
	.zero		1024


//--------------------- .nv.constant0.triton_per_fused_div_linalg_vector_norm_25 --------------------------
	.section	.nv.constant0.triton_per_fused_div_linalg_vector_norm_25,"a",@progbits
	.sectionflags	@""
	.align	4
.nv.constant0.triton_per_fused_div_linalg_vector_norm_25:
	.zero		560
